//
// Generated by NVIDIA NVVM Compiler
//
// Compiler Build ID: CL-36424714
// Cuda compilation tools, release 13.0, V13.0.88
// Based on NVVM 20.0.0
//

.version 9.0
.target sm_100
.address_size 64

	// .globl	_Z6test01v
.extern .func  (.param .b32 func_retval0) vprintf
(
	.param .b64 vprintf_param_0,
	.param .b64 vprintf_param_1
)
;
.global .align 1 .b8 $str[34] = {66, 108, 111, 99, 107, 73, 100, 32, 37, 100, 32, 84, 104, 114, 101, 97, 100, 73, 100, 32, 37, 100, 32, 87, 97, 114, 112, 73, 100, 32, 37, 100, 10};

.visible .entry _Z6test01v()
{
	.local .align 8 .b8 	__local_depot0[16];
	.reg .b64 	%SP;
	.reg .b64 	%SPL;
	.reg .b32 	%r<6>;
	.reg .b64 	%rd<5>;

	mov.u64 	%SPL, __local_depot0;
	cvta.local.u64 	%SP, %SPL;
	add.u64 	%rd1, %SP, 0;
	add.u64 	%rd2, %SPL, 0;
	mov.u32 	%r1, %ctaid.x;
	mov.u32 	%r2, %tid.x;
	shr.u32 	%r3, %r2, 5;
	st.local.v2.u32 	[%rd2], {%r1, %r2};
	st.local.u32 	[%rd2+8], %r3;
	mov.u64 	%rd3, $str;
	cvta.global.u64 	%rd4, %rd3;
	{ // callseq 0, 0
	.param .b64 param0;
	st.param.b64 	[param0], %rd4;
	.param .b64 param1;
	st.param.b64 	[param1], %rd1;
	.param .b32 retval0;
	call.uni (retval0), 
	vprintf, 
	(
	param0, 
	param1
	);
	ld.param.b32 	%r4, [retval0];
	} // callseq 0
	ret;

}


// ===== COMPILED SASS (sm_100) =====

	.target	sm_100

	.elftype	@"ET_EXEC"


//--------------------- .note.nv.tkinfo           --------------------------
	.section	.note.nv.tkinfo,"",@"SHT_NOTE"
	.sectionflags	@"SHF_NOTE_NV_TKINFO"
	.tkinfo
        /*0018*/ 	.word	0x00000002
        /*0030*/ 	.string	""
        /*0030*/ 	.string	"ptxas"
        /*0030*/ 	.string	"Cuda compilation tools, release 13.0, V13.0.88"
        /*0030*/ 	.string	"Build cuda_13.0.r13.0/compiler.36424714_0"
        /*0030*/ 	.string	"-arch sm_100 -m 64 "



//--------------------- .note.nv.cuinfo           --------------------------
	.section	.note.nv.cuinfo,"",@"SHT_NOTE"
	.sectionflags	@"SHF_NOTE_NV_CUINFO"
        /*0018*/ 	.short	0x0002
        /*001a*/ 	.short	0x0064
        /*001c*/ 	.short	0x0082
	.zero		2


//--------------------- .nv.info                  --------------------------
	.section	.nv.info,"",@"SHT_CUDA_INFO"
	.align	4


	//----- nvinfo : EIATTR_REGCOUNT
	.align		4
        /*0000*/ 	.byte	0x04, 0x2f
        /*0002*/ 	.short	(.L_2 - .L_1)
	.align		4
.L_1:
        /*0004*/ 	.word	index@(_Z6test01v)
        /*0008*/ 	.word	0x00000018


	//----- nvinfo : EIATTR_FRAME_SIZE
	.align		4
.L_2:
        /*000c*/ 	.byte	0x04, 0x11
        /*000e*/ 	.short	(.L_4 - .L_3)
	.align		4
.L_3:
        /*0010*/ 	.word	index@(_Z6test01v)
        /*0014*/ 	.word	0x00000010


	//----- nvinfo : EIATTR_MIN_STACK_SIZE
	.align		4
.L_4:
        /*0018*/ 	.byte	0x04, 0x12
        /*001a*/ 	.short	(.L_6 - .L_5)
	.align		4
.L_5:
        /*001c*/ 	.word	index@(_Z6test01v)
        /*0020*/ 	.word	0x00000010
.L_6:


//--------------------- .nv.compat                --------------------------
	.section	.nv.compat,"",@"SHT_CUDA_COMPAT_INFO"
	.align	4
        /*0000*/ 	.byte	0x02, 0x09, 0x00, 0x00, 0x02, 0x02, 0x01, 0x00, 0x02, 0x05, 0x05, 0x00, 0x03, 0x07, 0x01, 0x01
        /*0010*/ 	.byte	0x02, 0x03, 0x00, 0x00, 0x02, 0x06, 0x01, 0x00, 0x04, 0x0b, 0x08, 0x00, 0x09, 0x00, 0x00, 0x00
        /*0020*/ 	.byte	0x00, 0x00, 0x00, 0x00


//--------------------- .nv.info._Z6test01v       --------------------------
	.section	.nv.info._Z6test01v,"",@"SHT_CUDA_INFO"
	.sectionflags	@""
	.align	4


	//----- nvinfo : EIATTR_CUDA_API_VERSION
	.align		4
        /*0000*/ 	.byte	0x04, 0x37
        /*0002*/ 	.short	(.L_8 - .L_7)
.L_7:
        /*0004*/ 	.word	0x00000082


	//----- nvinfo : EIATTR_SPARSE_MMA_MASK
	.align		4
.L_8:
        /*0008*/ 	.byte	0x03, 0x50
        /*000a*/ 	.short	0x0000


	//----- nvinfo : EIATTR_MAXREG_COUNT
	.align		4
        /*000c*/ 	.byte	0x03, 0x1b
        /*000e*/ 	.short	0x00ff


	//----- nvinfo : EIATTR_EXTERNS
	.align		4
        /*0010*/ 	.byte	0x04, 0x0f
        /*0012*/ 	.short	(.L_10 - .L_9)


	//   ....[0]....
	.align		4
.L_9:
        /*0014*/ 	.word	index@(vprintf)


	//----- nvinfo : EIATTR_MERCURY_ISA_VERSION
	.align		4
.L_10:
        /*0018*/ 	.byte	0x03, 0x5f
        /*001a*/ 	.short	0x0101


	//----- nvinfo : EIATTR_VRC_CTA_INIT_COUNT
	.align		4
        /*001c*/ 	.byte	0x02, 0x4a
	.zero		1
	.zero		1


	//----- nvinfo : EIATTR_SYSCALL_OFFSETS
	.align		4
        /*0020*/ 	.byte	0x04, 0x46
        /*0022*/ 	.short	(.L_12 - .L_11)


	//   ....[0]....
.L_11:
        /*0024*/ 	.word	0x00000110


	//----- nvinfo : EIATTR_EXIT_INSTR_OFFSETS
	.align		4
.L_12:
        /*0028*/ 	.byte	0x04, 0x1c
        /*002a*/ 	.short	(.L_14 - .L_13)


	//   ....[0]....
.L_13:
        /*002c*/ 	.word	0x00000120


	//----- nvinfo : EIATTR_SW_WAR
	.align		4
.L_14:
        /*0030*/ 	.byte	0x04, 0x36
        /*0032*/ 	.short	(.L_16 - .L_15)
.L_15:
        /*0034*/ 	.word	0x00000008
.L_16:


//--------------------- .nv.callgraph             --------------------------
	.section	.nv.callgraph,"",@"SHT_CUDA_CALLGRAPH"
	.align	4
	.sectionentsize	8
	.align		4
        /*0000*/ 	.word	0x00000000
	.align		4
        /*0004*/ 	.word	0xffffffff
	.align		4
        /*0008*/ 	.word	index@(_Z6test01v)
	.align		4
        /*000c*/ 	.word	index@(vprintf)
	.align		4
        /*0010*/ 	.word	0x00000000
	.align		4
        /*0014*/ 	.word	0xfffffffe
	.align		4
        /*0018*/ 	.word	0x00000000
	.align		4
        /*001c*/ 	.word	0xfffffffd
	.align		4
        /*0020*/ 	.word	0x00000000
	.align		4
        /*0024*/ 	.word	0xfffffffc


//--------------------- .nv.constant4             --------------------------
	.section	.nv.constant4,"a",@progbits
	.align	8
	.align		8
.nv.constant4:
        /*0000*/ 	.dword	vprintf
	.align		8
        /*0008*/ 	.dword	$str


//--------------------- .text._Z6test01v          --------------------------
	.section	.text._Z6test01v,"ax",@progbits
	.align	128
        .global         _Z6test01v
        .type           _Z6test01v,@function
        .size           _Z6test01v,(.L_x_2 - _Z6test01v)
        .other          _Z6test01v,@"STO_CUDA_ENTRY STV_DEFAULT"
_Z6test01v:
.text._Z6test01v:
[----:B------:R-:W0:Y:S01]  /*0000*/  LDC R1, c[0x0][0x37c] ;  /* 0x0000df00ff017b82 */ /* 0x000e220000000800 */
[----:B------:R-:W1:Y:S01]  /*0010*/  S2R R9, SR_TID.X ;  /* 0x0000000000097919 */ /* 0x000e620000002100 */
[----:B------:R-:W-:Y:S01]  /*0020*/  MOV R2, 0x0 ;  /* 0x0000000000027802 */ /* 0x000fe20000000f00 */
[----:B0-----:R-:W-:Y:S01]  /*0030*/  VIADD R1, R1, 0xfffffff0 ;  /* 0xfffffff001017836 */ /* 0x001fe20000000000 */
[----:B------:R-:W0:Y:S01]  /*0040*/  LDCU UR4, c[0x0][0x2f8] ;  /* 0x00005f00ff0477ac */ /* 0x000e220008000800 */
[----:B------:R-:W2:Y:S03]  /*0050*/  S2R R8, SR_CTAID.X ;  /* 0x0000000000087919 */ /* 0x000ea60000002500 */
[----:B------:R-:W3:Y:S01]  /*0060*/  LDC.64 R2, c[0x4][R2] ;  /* 0x0100000002027b82 */ /* 0x000ee20000000a00 */
[----:B------:R-:W4:Y:S01]  /*0070*/  LDCU.64 UR6, c[0x4][0x8] ;  /* 0x01000100ff0677ac */ /* 0x000f220008000a00 */
[----:B------:R-:W5:Y:S01]  /*0080*/  LDCU UR5, c[0x0][0x2fc] ;  /* 0x00005f80ff0577ac */ /* 0x000f620008000800 */
[----:B0-----:R-:W-:Y:S01]  /*0090*/  IADD3 R6, P0, PT, R1, UR4, RZ ;  /* 0x0000000401067c10 */ /* 0x001fe2000ff1e0ff */
[----:B----4-:R-:W-:-:S02]  /*00a0*/  IMAD.U32 R4, RZ, RZ, UR6 ;  /* 0x00000006ff047e24 */ /* 0x010fc4000f8e00ff */
[----:B------:R-:W-:Y:S02]  /*00b0*/  IMAD.U32 R5, RZ, RZ, UR7 ;  /* 0x00000007ff057e24 */ /* 0x000fe4000f8e00ff */
[----:B-----5:R-:W-:Y:S01]  /*00c0*/  IMAD.X R7, RZ, RZ, UR5, P0 ;  /* 0x00000005ff077e24 */ /* 0x020fe200080e06ff */
[----:B-1----:R-:W-:Y:S01]  /*00d0*/  SHF.R.U32.HI R0, RZ, 0x5, R9 ;  /* 0x00000005ff007819 */ /* 0x002fe20000011609 */
[----:B--2---:R0:W-:Y:S04]  /*00e0*/  STL.64 [R1], R8 ;  /* 0x0000000801007387 */ /* 0x0041e80000100a00 */
[----:B------:R0:W-:Y:S02]  /*00f0*/  STL [R1+0x8], R0 ;  /* 0x0000080001007387 */ /* 0x0001e40000100800 */
[----:B------:R-:W-:-:S07]  /*0100*/  LEPC R20, `(.L_x_0) ;  /* 0x000000001014794e */ /* 0x000fce0000000000 */
[----:B0--3--:R-:W-:Y:S05]  /*0110*/  CALL.ABS.NOINC R2 ;  /* 0x0000000002007343 */ /* 0x009fea0003c00000 */
.L_x_0:
[----:B------:R-:W-:Y:S05]  /*0120*/  EXIT ;  /* 0x000000000000794d */ /* 0x000fea0003800000 */
.L_x_1:
[----:B------:R-:W-:-:S00]  /*0130*/  BRA `(.L_x_1) ;  /* 0xfffffffc00fc7947 */ /* 0x000fc0000383ffff */
[----:B------:R-:W-:-:S00]  /*0140*/  NOP ;  /* 0x0000000000007918 */ /* 0x000fc00000000000 */
        /* <DEDUP_REMOVED lines=11> */
.L_x_2:


//--------------------- .nv.global.init           --------------------------
	.section	.nv.global.init,"aw",@progbits
.nv.global.init:
	.type		$str,@object
	.size		$str,(.L_0 - $str)
$str:
        /*0000*/ 	.byte	0x42, 0x6c, 0x6f, 0x63, 0x6b, 0x49, 0x64, 0x20, 0x25, 0x64, 0x20, 0x54, 0x68, 0x72, 0x65, 0x61
        /*0010*/ 	.byte	0x64, 0x49, 0x64, 0x20, 0x25, 0x64, 0x20, 0x57, 0x61, 0x72, 0x70, 0x49, 0x64, 0x20, 0x25, 0x64
        /*0020*/ 	.byte	0x0a, 0x00
.L_0:


//--------------------- .nv.shared.reserved.0     --------------------------
	.section	.nv.shared.reserved.0,"aw",@nobits
	.weak		__nv_reservedSMEM_offset_0_alias
	.size		__nv_reservedSMEM_offset_0_alias, 0, 64
	.other		__nv_reservedSMEM_offset_0_alias,@"STO_CUDA_RESERVED_SHARED STV_DEFAULT"
__nv_reservedSMEM_offset_0_alias:
	.zero		0
	.zero		64


//--------------------- .nv.constant0._Z6test01v  --------------------------
	.section	.nv.constant0._Z6test01v,"a",@progbits
	.sectionflags	@""
	.align	4
.nv.constant0._Z6test01v:
	.zero		896


//--------------------- SYMBOLS --------------------------

	.type		.nv.reservedSmem.offset0,@object
	.size		.nv.reservedSmem.offset0,0x4
	.type		vprintf,@function
